//
// Generated by NVIDIA NVVM Compiler
//
// Compiler Build ID: CL-36424714
// Cuda compilation tools, release 13.0, V13.0.88
// Based on NVVM 20.0.0
//

.version 9.0
.target sm_100
.address_size 64

	// .globl	_Z7findMaxPKfiPfPi
// _ZZ7findMaxPKfiPfPiE9sharedMax has been demoted
// _ZZ7findMaxPKfiPfPiE11threads_max has been demoted
.global .align 1 .b8 _ZN34_INTERNAL_8f997945_4_k_cu_d36427f84cuda3std3__45__cpo5beginE[1];
.global .align 1 .b8 _ZN34_INTERNAL_8f997945_4_k_cu_d36427f84cuda3std3__45__cpo3endE[1];
.global .align 1 .b8 _ZN34_INTERNAL_8f997945_4_k_cu_d36427f84cuda3std3__45__cpo6cbeginE[1];
.global .align 1 .b8 _ZN34_INTERNAL_8f997945_4_k_cu_d36427f84cuda3std3__45__cpo4cendE[1];
.global .align 1 .b8 _ZN34_INTERNAL_8f997945_4_k_cu_d36427f84cuda3std3__45__cpo6rbeginE[1];
.global .align 1 .b8 _ZN34_INTERNAL_8f997945_4_k_cu_d36427f84cuda3std3__45__cpo4rendE[1];
.global .align 1 .b8 _ZN34_INTERNAL_8f997945_4_k_cu_d36427f84cuda3std3__45__cpo7crbeginE[1];
.global .align 1 .b8 _ZN34_INTERNAL_8f997945_4_k_cu_d36427f84cuda3std3__45__cpo5crendE[1];
.global .align 1 .b8 _ZN34_INTERNAL_8f997945_4_k_cu_d36427f84cuda3std3__436_GLOBAL__N__8f997945_4_k_cu_d36427f86ignoreE[1];
.global .align 1 .b8 _ZN34_INTERNAL_8f997945_4_k_cu_d36427f84cuda3std3__419piecewise_constructE[1];
.global .align 1 .b8 _ZN34_INTERNAL_8f997945_4_k_cu_d36427f84cuda3std3__48in_placeE[1];
.global .align 1 .b8 _ZN34_INTERNAL_8f997945_4_k_cu_d36427f84cuda3std3__420unreachable_sentinelE[1];
.global .align 1 .b8 _ZN34_INTERNAL_8f997945_4_k_cu_d36427f84cuda3std3__47nulloptE[1];
.global .align 1 .b8 _ZN34_INTERNAL_8f997945_4_k_cu_d36427f84cuda3std3__48unexpectE[1];
.global .align 1 .b8 _ZN34_INTERNAL_8f997945_4_k_cu_d36427f84cuda3std6ranges3__45__cpo4swapE[1];
.global .align 1 .b8 _ZN34_INTERNAL_8f997945_4_k_cu_d36427f84cuda3std6ranges3__45__cpo9iter_moveE[1];
.global .align 1 .b8 _ZN34_INTERNAL_8f997945_4_k_cu_d36427f84cuda3std6ranges3__45__cpo5beginE[1];
.global .align 1 .b8 _ZN34_INTERNAL_8f997945_4_k_cu_d36427f84cuda3std6ranges3__45__cpo3endE[1];
.global .align 1 .b8 _ZN34_INTERNAL_8f997945_4_k_cu_d36427f84cuda3std6ranges3__45__cpo6cbeginE[1];
.global .align 1 .b8 _ZN34_INTERNAL_8f997945_4_k_cu_d36427f84cuda3std6ranges3__45__cpo4cendE[1];
.global .align 1 .b8 _ZN34_INTERNAL_8f997945_4_k_cu_d36427f84cuda3std6ranges3__45__cpo7advanceE[1];
.global .align 1 .b8 _ZN34_INTERNAL_8f997945_4_k_cu_d36427f84cuda3std6ranges3__45__cpo9iter_swapE[1];
.global .align 1 .b8 _ZN34_INTERNAL_8f997945_4_k_cu_d36427f84cuda3std6ranges3__45__cpo4nextE[1];
.global .align 1 .b8 _ZN34_INTERNAL_8f997945_4_k_cu_d36427f84cuda3std6ranges3__45__cpo4prevE[1];
.global .align 1 .b8 _ZN34_INTERNAL_8f997945_4_k_cu_d36427f84cuda3std6ranges3__45__cpo4dataE[1];
.global .align 1 .b8 _ZN34_INTERNAL_8f997945_4_k_cu_d36427f84cuda3std6ranges3__45__cpo5cdataE[1];
.global .align 1 .b8 _ZN34_INTERNAL_8f997945_4_k_cu_d36427f84cuda3std6ranges3__45__cpo4sizeE[1];
.global .align 1 .b8 _ZN34_INTERNAL_8f997945_4_k_cu_d36427f84cuda3std6ranges3__45__cpo5ssizeE[1];
.global .align 1 .b8 _ZN34_INTERNAL_8f997945_4_k_cu_d36427f84cuda3std6ranges3__45__cpo8distanceE[1];
.global .align 1 .b8 _ZN34_INTERNAL_8f997945_4_k_cu_d36427f86thrust24THRUST_300001_SM_1000_NS8cuda_cub3parE[1];
.global .align 1 .b8 _ZN34_INTERNAL_8f997945_4_k_cu_d36427f86thrust24THRUST_300001_SM_1000_NS8cuda_cub10par_nosyncE[1];
.global .align 1 .b8 _ZN34_INTERNAL_8f997945_4_k_cu_d36427f86thrust24THRUST_300001_SM_1000_NS6system6detail10sequential3seqE[1];
.global .align 1 .b8 _ZN34_INTERNAL_8f997945_4_k_cu_d36427f86thrust24THRUST_300001_SM_1000_NS12placeholders2_1E[1];
.global .align 1 .b8 _ZN34_INTERNAL_8f997945_4_k_cu_d36427f86thrust24THRUST_300001_SM_1000_NS12placeholders2_2E[1];
.global .align 1 .b8 _ZN34_INTERNAL_8f997945_4_k_cu_d36427f86thrust24THRUST_300001_SM_1000_NS12placeholders2_3E[1];
.global .align 1 .b8 _ZN34_INTERNAL_8f997945_4_k_cu_d36427f86thrust24THRUST_300001_SM_1000_NS12placeholders2_4E[1];
.global .align 1 .b8 _ZN34_INTERNAL_8f997945_4_k_cu_d36427f86thrust24THRUST_300001_SM_1000_NS12placeholders2_5E[1];
.global .align 1 .b8 _ZN34_INTERNAL_8f997945_4_k_cu_d36427f86thrust24THRUST_300001_SM_1000_NS12placeholders2_6E[1];
.global .align 1 .b8 _ZN34_INTERNAL_8f997945_4_k_cu_d36427f86thrust24THRUST_300001_SM_1000_NS12placeholders2_7E[1];
.global .align 1 .b8 _ZN34_INTERNAL_8f997945_4_k_cu_d36427f86thrust24THRUST_300001_SM_1000_NS12placeholders2_8E[1];
.global .align 1 .b8 _ZN34_INTERNAL_8f997945_4_k_cu_d36427f86thrust24THRUST_300001_SM_1000_NS12placeholders2_9E[1];
.global .align 1 .b8 _ZN34_INTERNAL_8f997945_4_k_cu_d36427f86thrust24THRUST_300001_SM_1000_NS12placeholders3_10E[1];
.global .align 1 .b8 _ZN34_INTERNAL_8f997945_4_k_cu_d36427f86thrust24THRUST_300001_SM_1000_NS3seqE[1];

.visible .entry _Z7findMaxPKfiPfPi(
	.param .u64 .ptr .align 1 _Z7findMaxPKfiPfPi_param_0,
	.param .u32 _Z7findMaxPKfiPfPi_param_1,
	.param .u64 .ptr .align 1 _Z7findMaxPKfiPfPi_param_2,
	.param .u64 .ptr .align 1 _Z7findMaxPKfiPfPi_param_3
)
{
	.reg .pred 	%p<13>;
	.reg .b32 	%r<19>;
	.reg .b32 	%f<21>;
	.reg .b64 	%rd<9>;
	// demoted variable
	.shared .align 4 .f32 _ZZ7findMaxPKfiPfPiE9sharedMax;
	// demoted variable
	.shared .align 4 .b8 _ZZ7findMaxPKfiPfPiE11threads_max[128];
	ld.param.u64 	%rd3, [_Z7findMaxPKfiPfPi_param_0];
	ld.param.u64 	%rd4, [_Z7findMaxPKfiPfPi_param_2];
	ld.param.u64 	%rd5, [_Z7findMaxPKfiPfPi_param_3];
	cvta.to.global.u64 	%rd1, %rd5;
	cvta.to.global.u64 	%rd2, %rd4;
	cvta.to.global.u64 	%rd6, %rd3;
	mov.u32 	%r1, %tid.x;
	mov.u32 	%r10, %ctaid.x;
	mov.u32 	%r11, %ntid.x;
	mad.lo.s32 	%r12, %r10, %r11, %r1;
	mul.wide.s32 	%rd7, %r12, 4;
	add.s64 	%rd8, %rd6, %rd7;
	ld.global.nc.f32 	%f3, [%rd8];
	shl.b32 	%r13, %r1, 2;
	mov.u32 	%r14, _ZZ7findMaxPKfiPfPiE11threads_max;
	add.s32 	%r2, %r14, %r13;
	st.shared.f32 	[%r2], %f3;
	bar.sync 	0;
	setp.gt.u32 	%p1, %r1, 15;
	@%p1 bra 	$L__BB0_2;
	ld.shared.f32 	%f4, [%r2];
	ld.shared.f32 	%f5, [%r2+64];
	max.f32 	%f6, %f4, %f5;
	st.shared.f32 	[%r2], %f6;
$L__BB0_2:
	bar.sync 	0;
	setp.gt.u32 	%p2, %r1, 7;
	@%p2 bra 	$L__BB0_4;
	ld.shared.f32 	%f7, [%r2];
	ld.shared.f32 	%f8, [%r2+32];
	max.f32 	%f9, %f7, %f8;
	st.shared.f32 	[%r2], %f9;
$L__BB0_4:
	bar.sync 	0;
	setp.gt.u32 	%p3, %r1, 3;
	@%p3 bra 	$L__BB0_6;
	ld.shared.f32 	%f10, [%r2];
	ld.shared.f32 	%f11, [%r2+16];
	max.f32 	%f12, %f10, %f11;
	st.shared.f32 	[%r2], %f12;
$L__BB0_6:
	bar.sync 	0;
	setp.gt.u32 	%p4, %r1, 1;
	@%p4 bra 	$L__BB0_8;
	ld.shared.f32 	%f13, [%r2];
	ld.shared.f32 	%f14, [%r2+8];
	max.f32 	%f15, %f13, %f14;
	st.shared.f32 	[%r2], %f15;
$L__BB0_8:
	bar.sync 	0;
	setp.ne.s32 	%p5, %r1, 0;
	@%p5 bra 	$L__BB0_10;
	ld.shared.f32 	%f16, [_ZZ7findMaxPKfiPfPiE11threads_max];
	ld.shared.f32 	%f17, [_ZZ7findMaxPKfiPfPiE11threads_max+4];
	max.f32 	%f18, %f16, %f17;
	st.shared.f32 	[_ZZ7findMaxPKfiPfPiE11threads_max], %f18;
$L__BB0_10:
	setp.ne.s32 	%p6, %r1, 0;
	bar.sync 	0;
	@%p6 bra 	$L__BB0_12;
	ld.shared.f32 	%f19, [_ZZ7findMaxPKfiPfPiE11threads_max];
	st.shared.f32 	[_ZZ7findMaxPKfiPfPiE9sharedMax], %f19;
$L__BB0_12:
	setp.ne.s32 	%p7, %r1, 0;
	bar.sync 	0;
	@%p7 bra 	$L__BB0_17;
	ld.shared.f32 	%f1, [_ZZ7findMaxPKfiPfPiE9sharedMax];
	ld.global.f32 	%f2, [%rd2];
	setp.ge.f32 	%p8, %f2, %f1;
	@%p8 bra 	$L__BB0_17;
	mov.b32 	%r17, %f2;
	ld.global.u32 	%r18, [%rd1];
	mov.b32 	%r5, %f1;
$L__BB0_15:
	mov.b32 	%f20, %r17;
	setp.le.f32 	%p9, %f1, %f20;
	@%p9 bra 	$L__BB0_17;
	atom.relaxed.global.cas.b32 	%r8, [%rd2], %r17, %r5;
	atom.relaxed.global.cas.b32 	%r15, [%rd1], %r18, %r16;
	setp.ne.s32 	%p10, %r17, %r8;
	setp.ne.s32 	%p11, %r18, %r15;
	and.pred  	%p12, %p10, %p11;
	mov.u32 	%r17, %r8;
	mov.u32 	%r18, %r15;
	@%p12 bra 	$L__BB0_15;
$L__BB0_17:
	ret;

}
	// .globl	_ZN3cub18CUB_300001_SM_10006detail11EmptyKernelIvEEvv
.visible .entry _ZN3cub18CUB_300001_SM_10006detail11EmptyKernelIvEEvv()
{


	ret;

}
	// .globl	_ZN3cub18CUB_300001_SM_10006detail8for_each13static_kernelINS2_12policy_hub_t12policy_500_tEmN6thrust24THRUST_300001_SM_1000_NS8cuda_cub20__uninitialized_fill7functorINS7_10device_ptrIfEEfEEEEvT0_T1_
.visible .entry _ZN3cub18CUB_300001_SM_10006detail8for_each13static_kernelINS2_12policy_hub_t12policy_500_tEmN6thrust24THRUST_300001_SM_1000_NS8cuda_cub20__uninitialized_fill7functorINS7_10device_ptrIfEEfEEEEvT0_T1_(
	.param .u64 _ZN3cub18CUB_300001_SM_10006detail8for_each13static_kernelINS2_12policy_hub_t12policy_500_tEmN6thrust24THRUST_300001_SM_1000_NS8cuda_cub20__uninitialized_fill7functorINS7_10device_ptrIfEEfEEEEvT0_T1__param_0,
	.param .align 8 .b8 _ZN3cub18CUB_300001_SM_10006detail8for_each13static_kernelINS2_12policy_hub_t12policy_500_tEmN6thrust24THRUST_300001_SM_1000_NS8cuda_cub20__uninitialized_fill7functorINS7_10device_ptrIfEEfEEEEvT0_T1__param_1[16]
)
.maxntid 256
{
	.reg .pred 	%p<4>;
	.reg .b16 	%rs<5>;
	.reg .b32 	%r<10>;
	.reg .b32 	%f<3>;
	.reg .b64 	%rd<16>;

	ld.param.f32 	%f2, [_ZN3cub18CUB_300001_SM_10006detail8for_each13static_kernelINS2_12policy_hub_t12policy_500_tEmN6thrust24THRUST_300001_SM_1000_NS8cuda_cub20__uninitialized_fill7functorINS7_10device_ptrIfEEfEEEEvT0_T1__param_1+8];
	ld.param.u64 	%rd4, [_ZN3cub18CUB_300001_SM_10006detail8for_each13static_kernelINS2_12policy_hub_t12policy_500_tEmN6thrust24THRUST_300001_SM_1000_NS8cuda_cub20__uninitialized_fill7functorINS7_10device_ptrIfEEfEEEEvT0_T1__param_1];
	ld.param.u64 	%rd5, [_ZN3cub18CUB_300001_SM_10006detail8for_each13static_kernelINS2_12policy_hub_t12policy_500_tEmN6thrust24THRUST_300001_SM_1000_NS8cuda_cub20__uninitialized_fill7functorINS7_10device_ptrIfEEfEEEEvT0_T1__param_0];
	mov.u32 	%r7, %ctaid.x;
	mul.wide.u32 	%rd1, %r7, 512;
	sub.s64 	%rd2, %rd5, %rd1;
	setp.lt.u64 	%p1, %rd2, 512;
	@%p1 bra 	$L__BB2_2;
	mov.u32 	%r9, %tid.x;
	cvta.to.global.u64 	%rd11, %rd4;
	cvt.u64.u32 	%rd12, %r9;
	add.s64 	%rd13, %rd1, %rd12;
	shl.b64 	%rd14, %rd13, 2;
	add.s64 	%rd15, %rd11, %rd14;
	st.global.f32 	[%rd15], %f2;
	st.global.f32 	[%rd15+1024], %f2;
	bra.uni 	$L__BB2_6;
$L__BB2_2:
	cvta.to.global.u64 	%rd6, %rd4;
	mov.u32 	%r1, %tid.x;
	cvt.u64.u32 	%rd7, %r1;
	setp.le.u64 	%p2, %rd2, %rd7;
	add.s64 	%rd8, %rd1, %rd7;
	shl.b64 	%rd9, %rd8, 2;
	add.s64 	%rd3, %rd6, %rd9;
	@%p2 bra 	$L__BB2_4;
	st.global.f32 	[%rd3], %f2;
$L__BB2_4:
	add.s32 	%r8, %r1, 256;
	cvt.u64.u32 	%rd10, %r8;
	setp.le.u64 	%p3, %rd2, %rd10;
	@%p3 bra 	$L__BB2_6;
	st.global.f32 	[%rd3+1024], %f2;
$L__BB2_6:
	ret;

}


// ===== COMPILED SASS (sm_100) =====

	.target	sm_100

	.elftype	@"ET_EXEC"


//--------------------- .note.nv.tkinfo           --------------------------
	.section	.note.nv.tkinfo,"",@"SHT_NOTE"
	.sectionflags	@"SHF_NOTE_NV_TKINFO"
	.tkinfo
        /*0018*/ 	.word	0x00000002
        /*0030*/ 	.string	""
        /*0030*/ 	.string	"ptxas"
        /*0030*/ 	.string	"Cuda compilation tools, release 13.0, V13.0.88"
        /*0030*/ 	.string	"Build cuda_13.0.r13.0/compiler.36424714_0"
        /*0030*/ 	.string	"-arch sm_100 -m 64 "



//--------------------- .note.nv.cuinfo           --------------------------
	.section	.note.nv.cuinfo,"",@"SHT_NOTE"
	.sectionflags	@"SHF_NOTE_NV_CUINFO"
        /*0018*/ 	.short	0x0002
        /*001a*/ 	.short	0x0064
        /*001c*/ 	.short	0x0082
	.zero		2


//--------------------- .nv.info                  --------------------------
	.section	.nv.info,"",@"SHT_CUDA_INFO"
	.align	4


	//----- nvinfo : EIATTR_REGCOUNT
	.align		4
        /*0000*/ 	.byte	0x04, 0x2f
        /*0002*/ 	.short	(.L_44 - .L_43)
	.align		4
.L_43:
        /*0004*/ 	.word	index@(_Z7findMaxPKfiPfPi)
        /*0008*/ 	.word	0x0000000e


	//----- nvinfo : EIATTR_FRAME_SIZE
	.align		4
.L_44:
        /*000c*/ 	.byte	0x04, 0x11
        /*000e*/ 	.short	(.L_46 - .L_45)
	.align		4
.L_45:
        /*0010*/ 	.word	index@(_Z7findMaxPKfiPfPi)
        /*0014*/ 	.word	0x00000000


	//----- nvinfo : EIATTR_REGCOUNT
	.align		4
.L_46:
        /*0018*/ 	.byte	0x04, 0x2f
        /*001a*/ 	.short	(.L_48 - .L_47)
	.align		4
.L_47:
        /*001c*/ 	.word	index@(_ZN3cub18CUB_300001_SM_10006detail11EmptyKernelIvEEvv)
        /*0020*/ 	.word	0x00000004


	//----- nvinfo : EIATTR_FRAME_SIZE
	.align		4
.L_48:
        /*0024*/ 	.byte	0x04, 0x11
        /*0026*/ 	.short	(.L_50 - .L_49)
	.align		4
.L_49:
        /*0028*/ 	.word	index@(_ZN3cub18CUB_300001_SM_10006detail11EmptyKernelIvEEvv)
        /*002c*/ 	.word	0x00000000


	//----- nvinfo : EIATTR_REGCOUNT
	.align		4
.L_50:
        /*0030*/ 	.byte	0x04, 0x2f
        /*0032*/ 	.short	(.L_52 - .L_51)
	.align		4
.L_51:
        /*0034*/ 	.word	index@(_ZN3cub18CUB_300001_SM_10006detail8for_each13static_kernelINS2_12policy_hub_t12policy_500_tEmN6thrust24THRUST_300001_SM_1000_NS8cuda_cub20__uninitialized_fill7functorINS7_10device_ptrIfEEfEEEEvT0_T1_)
        /*0038*/ 	.word	0x00000008


	//----- nvinfo : EIATTR_FRAME_SIZE
	.align		4
.L_52:
        /*003c*/ 	.byte	0x04, 0x11
        /*003e*/ 	.short	(.L_54 - .L_53)
	.align		4
.L_53:
        /*0040*/ 	.word	index@(_ZN3cub18CUB_300001_SM_10006detail8for_each13static_kernelINS2_12policy_hub_t12policy_500_tEmN6thrust24THRUST_300001_SM_1000_NS8cuda_cub20__uninitialized_fill7functorINS7_10device_ptrIfEEfEEEEvT0_T1_)
        /*0044*/ 	.word	0x00000000


	//----- nvinfo : EIATTR_MIN_STACK_SIZE
	.align		4
.L_54:
        /*0048*/ 	.byte	0x04, 0x12
        /*004a*/ 	.short	(.L_56 - .L_55)
	.align		4
.L_55:
        /*004c*/ 	.word	index@(_ZN3cub18CUB_300001_SM_10006detail8for_each13static_kernelINS2_12policy_hub_t12policy_500_tEmN6thrust24THRUST_300001_SM_1000_NS8cuda_cub20__uninitialized_fill7functorINS7_10device_ptrIfEEfEEEEvT0_T1_)
        /*0050*/ 	.word	0x00000000


	//----- nvinfo : EIATTR_MIN_STACK_SIZE
	.align		4
.L_56:
        /*0054*/ 	.byte	0x04, 0x12
        /*0056*/ 	.short	(.L_58 - .L_57)
	.align		4
.L_57:
        /*0058*/ 	.word	index@(_ZN3cub18CUB_300001_SM_10006detail11EmptyKernelIvEEvv)
        /*005c*/ 	.word	0x00000000


	//----- nvinfo : EIATTR_MIN_STACK_SIZE
	.align		4
.L_58:
        /*0060*/ 	.byte	0x04, 0x12
        /*0062*/ 	.short	(.L_60 - .L_59)
	.align		4
.L_59:
        /*0064*/ 	.word	index@(_Z7findMaxPKfiPfPi)
        /*0068*/ 	.word	0x00000000
.L_60:


//--------------------- .nv.compat                --------------------------
	.section	.nv.compat,"",@"SHT_CUDA_COMPAT_INFO"
	.align	4
        /*0000*/ 	.byte	0x02, 0x09, 0x00, 0x00, 0x02, 0x02, 0x01, 0x00, 0x02, 0x05, 0x05, 0x00, 0x03, 0x07, 0x01, 0x01
        /*0010*/ 	.byte	0x02, 0x03, 0x00, 0x00, 0x02, 0x06, 0x01, 0x00, 0x04, 0x0b, 0x08, 0x00, 0x09, 0x00, 0x00, 0x00
        /*0020*/ 	.byte	0x00, 0x00, 0x00, 0x00


//--------------------- .nv.info._ZN3cub18CUB_300001_SM_10006detail8for_each13static_kernelINS2_12policy_hub_t12policy_500_tEmN6thrust24THRUST_300001_SM_1000_NS8cuda_cub20__uninitialized_fill7functorINS7_10device_ptrIfEEfEEEEvT0_T1_ --------------------------
	.section	.nv.info._ZN3cub18CUB_300001_SM_10006detail8for_each13static_kernelINS2_12policy_hub_t12policy_500_tEmN6thrust24THRUST_300001_SM_1000_NS8cuda_cub20__uninitialized_fill7functorINS7_10device_ptrIfEEfEEEEvT0_T1_,"",@"SHT_CUDA_INFO"
	.sectionflags	@""
	.align	4


	//----- nvinfo : EIATTR_CUDA_API_VERSION
	.align		4
        /*0000*/ 	.byte	0x04, 0x37
        /*0002*/ 	.short	(.L_62 - .L_61)
.L_61:
        /*0004*/ 	.word	0x00000082


	//----- nvinfo : EIATTR_KPARAM_INFO
	.align		4
.L_62:
        /*0008*/ 	.byte	0x04, 0x17
        /*000a*/ 	.short	(.L_64 - .L_63)
.L_63:
        /*000c*/ 	.word	0x00000000
        /*0010*/ 	.short	0x0001
        /*0012*/ 	.short	0x0008
        /*0014*/ 	.byte	0x00, 0xf0, 0x41, 0x00


	//----- nvinfo : EIATTR_KPARAM_INFO
	.align		4
.L_64:
        /*0018*/ 	.byte	0x04, 0x17
        /*001a*/ 	.short	(.L_66 - .L_65)
.L_65:
        /*001c*/ 	.word	0x00000000
        /*0020*/ 	.short	0x0000
        /*0022*/ 	.short	0x0000
        /*0024*/ 	.byte	0x00, 0xf0, 0x21, 0x00


	//----- nvinfo : EIATTR_SPARSE_MMA_MASK
	.align		4
.L_66:
        /*0028*/ 	.byte	0x03, 0x50
        /*002a*/ 	.short	0x0000


	//----- nvinfo : EIATTR_MAXREG_COUNT
	.align		4
        /*002c*/ 	.byte	0x03, 0x1b
        /*002e*/ 	.short	0x00ff


	//----- nvinfo : EIATTR_MERCURY_ISA_VERSION
	.align		4
        /*0030*/ 	.byte	0x03, 0x5f
        /*0032*/ 	.short	0x0101


	//----- nvinfo : EIATTR_VRC_CTA_INIT_COUNT
	.align		4
        /*0034*/ 	.byte	0x02, 0x4a
	.zero		1
	.zero		1


	//----- nvinfo : EIATTR_EXIT_INSTR_OFFSETS
	.align		4
        /*0038*/ 	.byte	0x04, 0x1c
        /*003a*/ 	.short	(.L_68 - .L_67)


	//   ....[0]....
.L_67:
        /*003c*/ 	.word	0x00000130


	//   ....[1]....
        /*0040*/ 	.word	0x00000230


	//   ....[2]....
        /*0044*/ 	.word	0x00000260


	//----- nvinfo : EIATTR_MAX_THREADS
	.align		4
.L_68:
        /*0048*/ 	.byte	0x04, 0x05
        /*004a*/ 	.short	(.L_70 - .L_69)
.L_69:
        /*004c*/ 	.word	0x00000100
        /*0050*/ 	.word	0x00000001
        /*0054*/ 	.word	0x00000001


	//----- nvinfo : EIATTR_CBANK_PARAM_SIZE
	.align		4
.L_70:
        /*0058*/ 	.byte	0x03, 0x19
        /*005a*/ 	.short	0x0018


	//----- nvinfo : EIATTR_PARAM_CBANK
	.align		4
        /*005c*/ 	.byte	0x04, 0x0a
        /*005e*/ 	.short	(.L_72 - .L_71)
	.align		4
.L_71:
        /*0060*/ 	.word	index@(.nv.constant0._ZN3cub18CUB_300001_SM_10006detail8for_each13static_kernelINS2_12policy_hub_t12policy_500_tEmN6thrust24THRUST_300001_SM_1000_NS8cuda_cub20__uninitialized_fill7functorINS7_10device_ptrIfEEfEEEEvT0_T1_)
        /*0064*/ 	.short	0x0380
        /*0066*/ 	.short	0x0018


	//----- nvinfo : EIATTR_SW_WAR
	.align		4
.L_72:
        /*0068*/ 	.byte	0x04, 0x36
        /*006a*/ 	.short	(.L_74 - .L_73)
.L_73:
        /*006c*/ 	.word	0x00000008
.L_74:


//--------------------- .nv.info._ZN3cub18CUB_300001_SM_10006detail11EmptyKernelIvEEvv --------------------------
	.section	.nv.info._ZN3cub18CUB_300001_SM_10006detail11EmptyKernelIvEEvv,"",@"SHT_CUDA_INFO"
	.sectionflags	@""
	.align	4


	//----- nvinfo : EIATTR_CUDA_API_VERSION
	.align		4
        /*0000*/ 	.byte	0x04, 0x37
        /*0002*/ 	.short	(.L_76 - .L_75)
.L_75:
        /*0004*/ 	.word	0x00000082


	//----- nvinfo : EIATTR_SPARSE_MMA_MASK
	.align		4
.L_76:
        /*0008*/ 	.byte	0x03, 0x50
        /*000a*/ 	.short	0x0000


	//----- nvinfo : EIATTR_MAXREG_COUNT
	.align		4
        /*000c*/ 	.byte	0x03, 0x1b
        /*000e*/ 	.short	0x00ff


	//----- nvinfo : EIATTR_MERCURY_ISA_VERSION
	.align		4
        /*0010*/ 	.byte	0x03, 0x5f
        /*0012*/ 	.short	0x0101


	//----- nvinfo : EIATTR_VRC_CTA_INIT_COUNT
	.align		4
        /*0014*/ 	.byte	0x02, 0x4a
	.zero		1
	.zero		1


	//----- nvinfo : EIATTR_EXIT_INSTR_OFFSETS
	.align		4
        /*0018*/ 	.byte	0x04, 0x1c
        /*001a*/ 	.short	(.L_78 - .L_77)


	//   ....[0]....
.L_77:
        /*001c*/ 	.word	0x00000010


	//----- nvinfo : EIATTR_SW_WAR
	.align		4
.L_78:
        /*0020*/ 	.byte	0x04, 0x36
        /*0022*/ 	.short	(.L_80 - .L_79)
.L_79:
        /*0024*/ 	.word	0x00000008
.L_80:


//--------------------- .nv.info._Z7findMaxPKfiPfPi --------------------------
	.section	.nv.info._Z7findMaxPKfiPfPi,"",@"SHT_CUDA_INFO"
	.sectionflags	@""
	.align	4


	//----- nvinfo : EIATTR_CUDA_API_VERSION
	.align		4
        /*0000*/ 	.byte	0x04, 0x37
        /*0002*/ 	.short	(.L_82 - .L_81)
.L_81:
        /*0004*/ 	.word	0x00000082


	//----- nvinfo : EIATTR_KPARAM_INFO
	.align		4
.L_82:
        /*0008*/ 	.byte	0x04, 0x17
        /*000a*/ 	.short	(.L_84 - .L_83)
.L_83:
        /*000c*/ 	.word	0x00000000
        /*0010*/ 	.short	0x0003
        /*0012*/ 	.short	0x0018
        /*0014*/ 	.byte	0x00, 0xf5, 0x21, 0x00


	//----- nvinfo : EIATTR_KPARAM_INFO
	.align		4
.L_84:
        /*0018*/ 	.byte	0x04, 0x17
        /*001a*/ 	.short	(.L_86 - .L_85)
.L_85:
        /*001c*/ 	.word	0x00000000
        /*0020*/ 	.short	0x0002
        /*0022*/ 	.short	0x0010
        /*0024*/ 	.byte	0x00, 0xf5, 0x21, 0x00


	//----- nvinfo : EIATTR_KPARAM_INFO
	.align		4
.L_86:
        /*0028*/ 	.byte	0x04, 0x17
        /*002a*/ 	.short	(.L_88 - .L_87)
.L_87:
        /*002c*/ 	.word	0x00000000
        /*0030*/ 	.short	0x0001
        /*0032*/ 	.short	0x0008
        /*0034*/ 	.byte	0x00, 0xf0, 0x11, 0x00


	//----- nvinfo : EIATTR_KPARAM_INFO
	.align		4
.L_88:
        /*0038*/ 	.byte	0x04, 0x17
        /*003a*/ 	.short	(.L_90 - .L_89)
.L_89:
        /*003c*/ 	.word	0x00000000
        /*0040*/ 	.short	0x0000
        /*0042*/ 	.short	0x0000
        /*0044*/ 	.byte	0x00, 0xf5, 0x21, 0x00


	//----- nvinfo : EIATTR_SPARSE_MMA_MASK
	.align		4
.L_90:
        /*0048*/ 	.byte	0x03, 0x50
        /*004a*/ 	.short	0x0000


	//----- nvinfo : EIATTR_MAXREG_COUNT
	.align		4
        /*004c*/ 	.byte	0x03, 0x1b
        /*004e*/ 	.short	0x00ff


	//----- nvinfo : EIATTR_NUM_BARRIERS
	.align		4
        /*0050*/ 	.byte	0x02, 0x4c
        /*0052*/ 	.byte	0x01
	.zero		1


	//----- nvinfo : EIATTR_MERCURY_ISA_VERSION
	.align		4
        /*0054*/ 	.byte	0x03, 0x5f
        /*0056*/ 	.short	0x0101


	//----- nvinfo : EIATTR_VRC_CTA_INIT_COUNT
	.align		4
        /*0058*/ 	.byte	0x02, 0x4a
	.zero		1
	.zero		1


	//----- nvinfo : EIATTR_EXIT_INSTR_OFFSETS
	.align		4
        /*005c*/ 	.byte	0x04, 0x1c
        /*005e*/ 	.short	(.L_92 - .L_91)


	//   ....[0]....
.L_91:
        /*0060*/ 	.word	0x00000330


	//   ....[1]....
        /*0064*/ 	.word	0x00000390


	//   ....[2]....
        /*0068*/ 	.word	0x000003e0


	//   ....[3]....
        /*006c*/ 	.word	0x00000460


	//----- nvinfo : EIATTR_CRS_STACK_SIZE
	.align		4
.L_92:
        /*0070*/ 	.byte	0x04, 0x1e
        /*0072*/ 	.short	(.L_94 - .L_93)
.L_93:
        /*0074*/ 	.word	0x00000000


	//----- nvinfo : EIATTR_CBANK_PARAM_SIZE
	.align		4
.L_94:
        /*0078*/ 	.byte	0x03, 0x19
        /*007a*/ 	.short	0x0020


	//----- nvinfo : EIATTR_PARAM_CBANK
	.align		4
        /*007c*/ 	.byte	0x04, 0x0a
        /*007e*/ 	.short	(.L_96 - .L_95)
	.align		4
.L_95:
        /*0080*/ 	.word	index@(.nv.constant0._Z7findMaxPKfiPfPi)
        /*0084*/ 	.short	0x0380
        /*0086*/ 	.short	0x0020


	//----- nvinfo : EIATTR_SW_WAR
	.align		4
.L_96:
        /*0088*/ 	.byte	0x04, 0x36
        /*008a*/ 	.short	(.L_98 - .L_97)
.L_97:
        /*008c*/ 	.word	0x00000008
.L_98:


//--------------------- .nv.callgraph             --------------------------
	.section	.nv.callgraph,"",@"SHT_CUDA_CALLGRAPH"
	.align	4
	.sectionentsize	8
	.align		4
        /*0000*/ 	.word	0x00000000
	.align		4
        /*0004*/ 	.word	0xffffffff
	.align		4
        /*0008*/ 	.word	0x00000000
	.align		4
        /*000c*/ 	.word	0xfffffffe
	.align		4
        /*0010*/ 	.word	0x00000000
	.align		4
        /*0014*/ 	.word	0xfffffffd
	.align		4
        /*0018*/ 	.word	0x00000000
	.align		4
        /*001c*/ 	.word	0xfffffffc


//--------------------- .nv.constant4             --------------------------
	.section	.nv.constant4,"a",@progbits
	.align	8
	.align		8
.nv.constant4:
        /*0000*/ 	.dword	_ZN34_INTERNAL_8f997945_4_k_cu_d36427f84cuda3std3__45__cpo5beginE
	.align		8
        /*0008*/ 	.dword	_ZN34_INTERNAL_8f997945_4_k_cu_d36427f84cuda3std3__45__cpo3endE
	.align		8
        /*0010*/ 	.dword	_ZN34_INTERNAL_8f997945_4_k_cu_d36427f84cuda3std3__45__cpo6cbeginE
	.align		8
        /*0018*/ 	.dword	_ZN34_INTERNAL_8f997945_4_k_cu_d36427f84cuda3std3__45__cpo4cendE
	.align		8
        /*0020*/ 	.dword	_ZN34_INTERNAL_8f997945_4_k_cu_d36427f84cuda3std3__45__cpo6rbeginE
	.align		8
        /*0028*/ 	.dword	_ZN34_INTERNAL_8f997945_4_k_cu_d36427f84cuda3std3__45__cpo4rendE
	.align		8
        /*0030*/ 	.dword	_ZN34_INTERNAL_8f997945_4_k_cu_d36427f84cuda3std3__45__cpo7crbeginE
	.align		8
        /*0038*/ 	.dword	_ZN34_INTERNAL_8f997945_4_k_cu_d36427f84cuda3std3__45__cpo5crendE
	.align		8
        /*0040*/ 	.dword	_ZN34_INTERNAL_8f997945_4_k_cu_d36427f84cuda3std3__436_GLOBAL__N__8f997945_4_k_cu_d36427f86ignoreE
	.align		8
        /*0048*/ 	.dword	_ZN34_INTERNAL_8f997945_4_k_cu_d36427f84cuda3std3__419piecewise_constructE
	.align		8
        /*0050*/ 	.dword	_ZN34_INTERNAL_8f997945_4_k_cu_d36427f84cuda3std3__48in_placeE
	.align		8
        /*0058*/ 	.dword	_ZN34_INTERNAL_8f997945_4_k_cu_d36427f84cuda3std3__420unreachable_sentinelE
	.align		8
        /*0060*/ 	.dword	_ZN34_INTERNAL_8f997945_4_k_cu_d36427f84cuda3std3__47nulloptE
	.align		8
        /*0068*/ 	.dword	_ZN34_INTERNAL_8f997945_4_k_cu_d36427f84cuda3std3__48unexpectE
	.align		8
        /*0070*/ 	.dword	_ZN34_INTERNAL_8f997945_4_k_cu_d36427f84cuda3std6ranges3__45__cpo4swapE
	.align		8
        /*0078*/ 	.dword	_ZN34_INTERNAL_8f997945_4_k_cu_d36427f84cuda3std6ranges3__45__cpo9iter_moveE
	.align		8
        /*0080*/ 	.dword	_ZN34_INTERNAL_8f997945_4_k_cu_d36427f84cuda3std6ranges3__45__cpo5beginE
	.align		8
        /*0088*/ 	.dword	_ZN34_INTERNAL_8f997945_4_k_cu_d36427f84cuda3std6ranges3__45__cpo3endE
	.align		8
        /*0090*/ 	.dword	_ZN34_INTERNAL_8f997945_4_k_cu_d36427f84cuda3std6ranges3__45__cpo6cbeginE
	.align		8
        /*0098*/ 	.dword	_ZN34_INTERNAL_8f997945_4_k_cu_d36427f84cuda3std6ranges3__45__cpo4cendE
	.align		8
        /*00a0*/ 	.dword	_ZN34_INTERNAL_8f997945_4_k_cu_d36427f84cuda3std6ranges3__45__cpo7advanceE
	.align		8
        /*00a8*/ 	.dword	_ZN34_INTERNAL_8f997945_4_k_cu_d36427f84cuda3std6ranges3__45__cpo9iter_swapE
	.align		8
        /*00b0*/ 	.dword	_ZN34_INTERNAL_8f997945_4_k_cu_d36427f84cuda3std6ranges3__45__cpo4nextE
	.align		8
        /*00b8*/ 	.dword	_ZN34_INTERNAL_8f997945_4_k_cu_d36427f84cuda3std6ranges3__45__cpo4prevE
	.align		8
        /*00c0*/ 	.dword	_ZN34_INTERNAL_8f997945_4_k_cu_d36427f84cuda3std6ranges3__45__cpo4dataE
	.align		8
        /*00c8*/ 	.dword	_ZN34_INTERNAL_8f997945_4_k_cu_d36427f84cuda3std6ranges3__45__cpo5cdataE
	.align		8
        /*00d0*/ 	.dword	_ZN34_INTERNAL_8f997945_4_k_cu_d36427f84cuda3std6ranges3__45__cpo4sizeE
	.align		8
        /*00d8*/ 	.dword	_ZN34_INTERNAL_8f997945_4_k_cu_d36427f84cuda3std6ranges3__45__cpo5ssizeE
	.align		8
        /*00e0*/ 	.dword	_ZN34_INTERNAL_8f997945_4_k_cu_d36427f84cuda3std6ranges3__45__cpo8distanceE
	.align		8
        /*00e8*/ 	.dword	_ZN34_INTERNAL_8f997945_4_k_cu_d36427f86thrust24THRUST_300001_SM_1000_NS8cuda_cub3parE
	.align		8
        /*00f0*/ 	.dword	_ZN34_INTERNAL_8f997945_4_k_cu_d36427f86thrust24THRUST_300001_SM_1000_NS8cuda_cub10par_nosyncE
	.align		8
        /*00f8*/ 	.dword	_ZN34_INTERNAL_8f997945_4_k_cu_d36427f86thrust24THRUST_300001_SM_1000_NS6system6detail10sequential3seqE
	.align		8
        /*0100*/ 	.dword	_ZN34_INTERNAL_8f997945_4_k_cu_d36427f86thrust24THRUST_300001_SM_1000_NS12placeholders2_1E
	.align		8
        /*0108*/ 	.dword	_ZN34_INTERNAL_8f997945_4_k_cu_d36427f86thrust24THRUST_300001_SM_1000_NS12placeholders2_2E
	.align		8
        /*0110*/ 	.dword	_ZN34_INTERNAL_8f997945_4_k_cu_d36427f86thrust24THRUST_300001_SM_1000_NS12placeholders2_3E
	.align		8
        /*0118*/ 	.dword	_ZN34_INTERNAL_8f997945_4_k_cu_d36427f86thrust24THRUST_300001_SM_1000_NS12placeholders2_4E
	.align		8
        /*0120*/ 	.dword	_ZN34_INTERNAL_8f997945_4_k_cu_d36427f86thrust24THRUST_300001_SM_1000_NS12placeholders2_5E
	.align		8
        /*0128*/ 	.dword	_ZN34_INTERNAL_8f997945_4_k_cu_d36427f86thrust24THRUST_300001_SM_1000_NS12placeholders2_6E
	.align		8
        /*0130*/ 	.dword	_ZN34_INTERNAL_8f997945_4_k_cu_d36427f86thrust24THRUST_300001_SM_1000_NS12placeholders2_7E
	.align		8
        /*0138*/ 	.dword	_ZN34_INTERNAL_8f997945_4_k_cu_d36427f86thrust24THRUST_300001_SM_1000_NS12placeholders2_8E
	.align		8
        /*0140*/ 	.dword	_ZN34_INTERNAL_8f997945_4_k_cu_d36427f86thrust24THRUST_300001_SM_1000_NS12placeholders2_9E
	.align		8
        /*0148*/ 	.dword	_ZN34_INTERNAL_8f997945_4_k_cu_d36427f86thrust24THRUST_300001_SM_1000_NS12placeholders3_10E
	.align		8
        /*0150*/ 	.dword	_ZN34_INTERNAL_8f997945_4_k_cu_d36427f86thrust24THRUST_300001_SM_1000_NS3seqE


//--------------------- .text._ZN3cub18CUB_300001_SM_10006detail8for_each13static_kernelINS2_12policy_hub_t12policy_500_tEmN6thrust24THRUST_300001_SM_1000_NS8cuda_cub20__uninitialized_fill7functorINS7_10device_ptrIfEEfEEEEvT0_T1_ --------------------------
	.section	.text._ZN3cub18CUB_300001_SM_10006detail8for_each13static_kernelINS2_12policy_hub_t12policy_500_tEmN6thrust24THRUST_300001_SM_1000_NS8cuda_cub20__uninitialized_fill7functorINS7_10device_ptrIfEEfEEEEvT0_T1_,"ax",@progbits
	.align	128
        .global         _ZN3cub18CUB_300001_SM_10006detail8for_each13static_kernelINS2_12policy_hub_t12policy_500_tEmN6thrust24THRUST_300001_SM_1000_NS8cuda_cub20__uninitialized_fill7functorINS7_10device_ptrIfEEfEEEEvT0_T1_
        .type           _ZN3cub18CUB_300001_SM_10006detail8for_each13static_kernelINS2_12policy_hub_t12policy_500_tEmN6thrust24THRUST_300001_SM_1000_NS8cuda_cub20__uninitialized_fill7functorINS7_10device_ptrIfEEfEEEEvT0_T1_,@function
        .size           _ZN3cub18CUB_300001_SM_10006detail8for_each13static_kernelINS2_12policy_hub_t12policy_500_tEmN6thrust24THRUST_300001_SM_1000_NS8cuda_cub20__uninitialized_fill7functorINS7_10device_ptrIfEEfEEEEvT0_T1_,(.L_x_5 - _ZN3cub18CUB_300001_SM_10006detail8for_each13static_kernelINS2_12policy_hub_t12policy_500_tEmN6thrust24THRUST_300001_SM_1000_NS8cuda_cub20__uninitialized_fill7functorINS7_10device_ptrIfEEfEEEEvT0_T1_)
        .other          _ZN3cub18CUB_300001_SM_10006detail8for_each13static_kernelINS2_12policy_hub_t12policy_500_tEmN6thrust24THRUST_300001_SM_1000_NS8cuda_cub20__uninitialized_fill7functorINS7_10device_ptrIfEEfEEEEvT0_T1_,@"STO_CUDA_ENTRY STV_DEFAULT"
_ZN3cub18CUB_300001_SM_10006detail8for_each13static_kernelINS2_12policy_hub_t12policy_500_tEmN6thrust24THRUST_300001_SM_1000_NS8cuda_cub20__uninitialized_fill7functorINS7_10device_ptrIfEEfEEEEvT0_T1_:
.text._ZN3cub18CUB_300001_SM_10006detail8for_each13static_kernelINS2_12policy_hub_t12policy_500_tEmN6thrust24THRUST_300001_SM_1000_NS8cuda_cub20__uninitialized_fill7functorINS7_10device_ptrIfEEfEEEEvT0_T1_:
[----:B------:R-:W-:Y:S08]  /*0000*/  LDC R1, c[0x0][0x37c] ;  /* 0x0000df00ff017b82 */ /* 0x000ff00000000800 */
[----:B------:R-:W0:Y:S01]  /*0010*/  S2UR UR4, SR_CTAID.X ;  /* 0x00000000000479c3 */ /* 0x000e220000002500 */
[----:B------:R-:W1:Y:S01]  /*0020*/  LDCU.64 UR6, c[0x0][0x380] ;  /* 0x00007000ff0677ac */ /* 0x000e620008000a00 */
[----:B------:R-:W2:Y:S01]  /*0030*/  LDCU.64 UR8, c[0x0][0x358] ;  /* 0x00006b00ff0877ac */ /* 0x000ea20008000a00 */
[----:B0-----:R-:W-:-:S04]  /*0040*/  UIMAD.WIDE.U32 UR4, UR4, 0x200, URZ ;  /* 0x00000200040478a5 */ /* 0x001fc8000f8e00ff */
[----:B-1----:R-:W-:-:S04]  /*0050*/  UIADD3 UR6, UP0, UPT, -UR4, UR6, URZ ;  /* 0x0000000604067290 */ /* 0x002fc8000ff1e1ff */
[----:B------:R-:W-:Y:S02]  /*0060*/  UIADD3.X UR7, UPT, UPT, ~UR5, UR7, URZ, UP0, !UPT ;  /* 0x0000000705077290 */ /* 0x000fe400087fe5ff */
[----:B------:R-:W-:-:S04]  /*0070*/  UISETP.GE.U32.AND UP0, UPT, UR6, 0x200, UPT ;  /* 0x000002000600788c */ /* 0x000fc8000bf06070 */
[----:B------:R-:W-:-:S09]  /*0080*/  UISETP.GE.U32.AND.EX UP0, UPT, UR7, URZ, UPT, UP0 ;  /* 0x000000ff0700728c */ /* 0x000fd2000bf06100 */
[----:B--2---:R-:W-:Y:S05]  /*0090*/  BRA.U !UP0, `(.L_x_0) ;  /* 0x0000000108287547 */ /* 0x004fea000b800000 */
[----:B------:R-:W0:Y:S01]  /*00a0*/  S2R R0, SR_TID.X ;  /* 0x0000000000007919 */ /* 0x000e220000002100 */
[----:B------:R-:W1:Y:S01]  /*00b0*/  LDCU.64 UR6, c[0x0][0x388] ;  /* 0x00007100ff0677ac */ /* 0x000e620008000a00 */
[----:B------:R-:W2:Y:S01]  /*00c0*/  LDC R5, c[0x0][0x390] ;  /* 0x0000e400ff057b82 */ /* 0x000ea20000000800 */
[----:B0-----:R-:W-:-:S05]  /*00d0*/  IADD3 R0, P0, PT, R0, UR4, RZ ;  /* 0x0000000400007c10 */ /* 0x001fca000ff1e0ff */
[----:B------:R-:W-:Y:S01]  /*00e0*/  IMAD.X R3, RZ, RZ, UR5, P0 ;  /* 0x00000005ff037e24 */ /* 0x000fe200080e06ff */
[----:B-1----:R-:W-:-:S04]  /*00f0*/  LEA R2, P0, R0, UR6, 0x2 ;  /* 0x0000000600027c11 */ /* 0x002fc8000f8010ff */
[----:B------:R-:W-:-:S05]  /*0100*/  LEA.HI.X R3, R0, UR7, R3, 0x2, P0 ;  /* 0x0000000700037c11 */ /* 0x000fca00080f1403 */
[----:B--2---:R-:W-:Y:S04]  /*0110*/  STG.E desc[UR8][R2.64], R5 ;  /* 0x0000000502007986 */ /* 0x004fe8000c101908 */
[----:B------:R-:W-:Y:S01]  /*0120*/  STG.E desc[UR8][R2.64+0x400], R5 ;  /* 0x0004000502007986 */ /* 0x000fe2000c101908 */
[----:B------:R-:W-:Y:S05]  /*0130*/  EXIT ;  /* 0x000000000000794d */ /* 0x000fea0003800000 */
.L_x_0:
[----:B------:R-:W0:Y:S01]  /*0140*/  S2R R0, SR_TID.X ;  /* 0x0000000000007919 */ /* 0x000e220000002100 */
[----:B------:R-:W-:Y:S01]  /*0150*/  IMAD.U32 R2, RZ, RZ, UR7 ;  /* 0x00000007ff027e24 */ /* 0x000fe2000f8e00ff */
[----:B------:R-:W1:Y:S01]  /*0160*/  LDCU.64 UR10, c[0x0][0x388] ;  /* 0x00007100ff0a77ac */ /* 0x000e620008000a00 */
[----:B------:R-:W-:Y:S01]  /*0170*/  IMAD.U32 R4, RZ, RZ, UR7 ;  /* 0x00000007ff047e24 */ /* 0x000fe2000f8e00ff */
[----:B0-----:R-:W-:-:S04]  /*0180*/  ISETP.LT.U32.AND P0, PT, R0, UR6, PT ;  /* 0x0000000600007c0c */ /* 0x001fc8000bf01070 */
[----:B------:R-:W-:Y:S01]  /*0190*/  ISETP.GT.U32.AND.EX P0, PT, R2, RZ, PT, P0 ;  /* 0x000000ff0200720c */ /* 0x000fe20003f04100 */
[C---:B------:R-:W-:Y:S01]  /*01a0*/  VIADD R2, R0.reuse, 0x100 ;  /* 0x0000010000027836 */ /* 0x040fe20000000000 */
[----:B------:R-:W-:-:S04]  /*01b0*/  IADD3 R0, P2, PT, R0, UR4, RZ ;  /* 0x0000000400007c10 */ /* 0x000fc8000ff5e0ff */
[----:B------:R-:W-:Y:S01]  /*01c0*/  ISETP.LT.U32.AND P1, PT, R2, UR6, PT ;  /* 0x0000000602007c0c */ /* 0x000fe2000bf21070 */
[----:B------:R-:W-:Y:S01]  /*01d0*/  IMAD.X R3, RZ, RZ, UR5, P2 ;  /* 0x00000005ff037e24 */ /* 0x000fe200090e06ff */
[----:B-1----:R-:W-:Y:S02]  /*01e0*/  LEA R2, P2, R0, UR10, 0x2 ;  /* 0x0000000a00027c11 */ /* 0x002fe4000f8410ff */
[----:B------:R-:W-:Y:S02]  /*01f0*/  ISETP.GT.U32.AND.EX P1, PT, R4, RZ, PT, P1 ;  /* 0x000000ff0400720c */ /* 0x000fe40003f24110 */
[----:B------:R-:W-:Y:S01]  /*0200*/  LEA.HI.X R3, R0, UR11, R3, 0x2, P2 ;  /* 0x0000000b00037c11 */ /* 0x000fe200090f1403 */
[----:B------:R-:W0:Y:S04]  /*0210*/  @P0 LDC R5, c[0x0][0x390] ;  /* 0x0000e400ff050b82 */ /* 0x000e280000000800 */
[----:B0-----:R0:W-:Y:S06]  /*0220*/  @P0 STG.E desc[UR8][R2.64], R5 ;  /* 0x0000000502000986 */ /* 0x0011ec000c101908 */
[----:B------:R-:W-:Y:S05]  /*0230*/  @!P1 EXIT ;  /* 0x000000000000994d */ /* 0x000fea0003800000 */
[----:B0-----:R-:W0:Y:S02]  /*0240*/  LDC R5, c[0x0][0x390] ;  /* 0x0000e400ff057b82 */ /* 0x001e240000000800 */
[----:B0-----:R-:W-:Y:S01]  /*0250*/  STG.E desc[UR8][R2.64+0x400], R5 ;  /* 0x0004000502007986 */ /* 0x001fe2000c101908 */
[----:B------:R-:W-:Y:S05]  /*0260*/  EXIT ;  /* 0x000000000000794d */ /* 0x000fea0003800000 */
.L_x_1:
[----:B------:R-:W-:-:S00]  /*0270*/  BRA `(.L_x_1) ;  /* 0xfffffffc00fc7947 */ /* 0x000fc0000383ffff */
[----:B------:R-:W-:-:S00]  /*0280*/  NOP ;  /* 0x0000000000007918 */ /* 0x000fc00000000000 */
[----:B------:R-:W-:-:S00]  /*0290*/  NOP ;  /* 0x0000000000007918 */ /* 0x000fc00000000000 */
[----:B------:R-:W-:-:S00]  /*02a0*/  NOP ;  /* 0x0000000000007918 */ /* 0x000fc00000000000 */
[----:B------:R-:W-:-:S00]  /*02b0*/  NOP ;  /* 0x0000000000007918 */ /* 0x000fc00000000000 */
[----:B------:R-:W-:-:S00]  /*02c0*/  NOP ;  /* 0x0000000000007918 */ /* 0x000fc00000000000 */
[----:B------:R-:W-:-:S00]  /*02d0*/  NOP ;  /* 0x0000000000007918 */ /* 0x000fc00000000000 */
[----:B------:R-:W-:-:S00]  /*02e0*/  NOP ;  /* 0x0000000000007918 */ /* 0x000fc00000000000 */
[----:B------:R-:W-:-:S00]  /*02f0*/  NOP ;  /* 0x0000000000007918 */ /* 0x000fc00000000000 */
.L_x_5:


//--------------------- .text._ZN3cub18CUB_300001_SM_10006detail11EmptyKernelIvEEvv --------------------------
	.section	.text._ZN3cub18CUB_300001_SM_10006detail11EmptyKernelIvEEvv,"ax",@progbits
	.align	128
        .global         _ZN3cub18CUB_300001_SM_10006detail11EmptyKernelIvEEvv
        .type           _ZN3cub18CUB_300001_SM_10006detail11EmptyKernelIvEEvv,@function
        .size           _ZN3cub18CUB_300001_SM_10006detail11EmptyKernelIvEEvv,(.L_x_6 - _ZN3cub18CUB_300001_SM_10006detail11EmptyKernelIvEEvv)
        .other          _ZN3cub18CUB_300001_SM_10006detail11EmptyKernelIvEEvv,@"STO_CUDA_ENTRY STV_DEFAULT"
_ZN3cub18CUB_300001_SM_10006detail11EmptyKernelIvEEvv:
.text._ZN3cub18CUB_300001_SM_10006detail11EmptyKernelIvEEvv:
[----:B------:R-:W-:Y:S01]  /*0000*/  LDC R1, c[0x0][0x37c] ;  /* 0x0000df00ff017b82 */ /* 0x000fe20000000800 */
[----:B------:R-:W-:Y:S05]  /*0010*/  EXIT ;  /* 0x000000000000794d */ /* 0x000fea0003800000 */
.L_x_2:
        /* <DEDUP_REMOVED lines=14> */
.L_x_6:


//--------------------- .text._Z7findMaxPKfiPfPi  --------------------------
	.section	.text._Z7findMaxPKfiPfPi,"ax",@progbits
	.align	128
        .global         _Z7findMaxPKfiPfPi
        .type           _Z7findMaxPKfiPfPi,@function
        .size           _Z7findMaxPKfiPfPi,(.L_x_7 - _Z7findMaxPKfiPfPi)
        .other          _Z7findMaxPKfiPfPi,@"STO_CUDA_ENTRY STV_DEFAULT"
_Z7findMaxPKfiPfPi:
.text._Z7findMaxPKfiPfPi:
[----:B------:R-:W0:Y:S01]  /*0000*/  LDC R1, c[0x0][0x37c] ;  /* 0x0000df00ff017b82 */ /* 0x000e220000000800 */
[----:B------:R-:W1:Y:S07]  /*0010*/  S2R R11, SR_TID.X ;  /* 0x00000000000b7919 */ /* 0x000e6e0000002100 */
[----:B------:R-:W1:Y:S01]  /*0020*/  S2UR UR6, SR_CTAID.X ;  /* 0x00000000000679c3 */ /* 0x000e620000002500 */
[----:B------:R-:W2:Y:S07]  /*0030*/  LDCU.64 UR4, c[0x0][0x358] ;  /* 0x00006b00ff0477ac */ /* 0x000eae0008000a00 */
[----:B------:R-:W1:Y:S08]  /*0040*/  LDC R0, c[0x0][0x360] ;  /* 0x0000d800ff007b82 */ /* 0x000e700000000800 */
[----:B------:R-:W3:Y:S01]  /*0050*/  LDC.64 R2, c[0x0][0x380] ;  /* 0x0000e000ff027b82 */ /* 0x000ee20000000a00 */
[----:B-1----:R-:W-:-:S04]  /*0060*/  IMAD R5, R0, UR6, R11 ;  /* 0x0000000600057c24 */ /* 0x002fc8000f8e020b */
[----:B---3--:R-:W-:-:S06]  /*0070*/  IMAD.WIDE R2, R5, 0x4, R2 ;  /* 0x0000000405027825 */ /* 0x008fcc00078e0202 */
[----:B--2---:R-:W2:Y:S01]  /*0080*/  LDG.E.CONSTANT R2, desc[UR4][R2.64] ;  /* 0x0000000402027981 */ /* 0x004ea2000c1e9900 */
[----:B------:R-:W-:Y:S02]  /*0090*/  MOV R0, 0x400 ;  /* 0x0000040000007802 */ /* 0x000fe40000000f00 */
[C---:B------:R-:W-:Y:S01]  /*00a0*/  ISETP.GT.U32.AND P0, PT, R11.reuse, 0xf, PT ;  /* 0x0000000f0b00780c */ /* 0x040fe20003f04070 */
[----:B------:R-:W1:Y:S01]  /*00b0*/  S2R R9, SR_CgaCtaId ;  /* 0x0000000000097919 */ /* 0x000e620000008800 */
[----:B------:R-:W-:Y:S01]  /*00c0*/  ISETP.GT.U32.AND P1, PT, R11, 0x7, PT ;  /* 0x000000070b00780c */ /* 0x000fe20003f24070 */
[----:B------:R-:W-:-:S05]  /*00d0*/  VIADD R4, R0, 0x4 ;  /* 0x0000000400047836 */ /* 0x000fca0000000000 */
[----:B-1----:R-:W-:-:S05]  /*00e0*/  LEA R4, R9, R4, 0x18 ;  /* 0x0000000409047211 */ /* 0x002fca00078ec0ff */
[----:B------:R-:W-:-:S05]  /*00f0*/  IMAD R5, R11, 0x4, R4 ;  /* 0x000000040b057824 */ /* 0x000fca00078e0204 */
[----:B--2---:R-:W-:Y:S01]  /*0100*/  STS [R5], R2 ;  /* 0x0000000205007388 */ /* 0x004fe20000000800 */
[----:B------:R-:W-:Y:S06]  /*0110*/  BAR.SYNC.DEFER_BLOCKING 0x0 ;  /* 0x0000000000007b1d */ /* 0x000fec0000010000 */
[----:B------:R-:W-:Y:S04]  /*0120*/  @!P0 LDS R4, [R5] ;  /* 0x0000000005048984 */ /* 0x000fe80000000800 */
[----:B------:R-:W1:Y:S02]  /*0130*/  @!P0 LDS R7, [R5+0x40] ;  /* 0x0000400005078984 */ /* 0x000e640000000800 */
[----:B-1----:R-:W-:-:S05]  /*0140*/  @!P0 FMNMX R4, R4, R7, !PT ;  /* 0x0000000704048209 */ /* 0x002fca0007800000 */
[----:B------:R-:W-:Y:S01]  /*0150*/  @!P0 STS [R5], R4 ;  /* 0x0000000405008388 */ /* 0x000fe20000000800 */
[----:B------:R-:W-:Y:S01]  /*0160*/  BAR.SYNC.DEFER_BLOCKING 0x0 ;  /* 0x0000000000007b1d */ /* 0x000fe20000010000 */
[----:B------:R-:W-:-:S05]  /*0170*/  ISETP.GT.U32.AND P0, PT, R11, 0x3, PT ;  /* 0x000000030b00780c */ /* 0x000fca0003f04070 */
        /* <DEDUP_REMOVED lines=11> */
[----:B------:R-:W-:-:S13]  /*0230*/  ISETP.NE.AND P0, PT, R11, RZ, PT ;  /* 0x000000ff0b00720c */ /* 0x000fda0003f05270 */
[CC--:B------:R-:W-:Y:S02]  /*0240*/  @!P0 LEA R6, R9.reuse, R0.reuse, 0x18 ;  /* 0x0000000009068211 */ /* 0x0c0fe400078ec0ff */
[----:B------:R-:W-:Y:S01]  /*0250*/  @!P0 LEA R7, R9, R0, 0x18 ;  /* 0x0000000009078211 */ /* 0x000fe200078ec0ff */
[----:B------:R-:W-:Y:S04]  /*0260*/  @!P1 LDS R3, [R5] ;  /* 0x0000000005039984 */ /* 0x000fe80000000800 */
[----:B------:R-:W1:Y:S02]  /*0270*/  @!P1 LDS R4, [R5+0x8] ;  /* 0x0000080005049984 */ /* 0x000e640000000800 */
[----:B-1----:R-:W-:-:S05]  /*0280*/  @!P1 FMNMX R4, R3, R4, !PT ;  /* 0x0000000403049209 */ /* 0x002fca0007800000 */
[----:B------:R-:W-:Y:S01]  /*0290*/  @!P1 STS [R5], R4 ;  /* 0x0000000405009388 */ /* 0x000fe20000000800 */
[----:B------:R-:W-:Y:S06]  /*02a0*/  BAR.SYNC.DEFER_BLOCKING 0x0 ;  /* 0x0000000000007b1d */ /* 0x000fec0000010000 */
[----:B------:R-:W-:Y:S04]  /*02b0*/  @!P0 LDS R3, [R6+0x4] ;  /* 0x0000040006038984 */ /* 0x000fe80000000800 */
[----:B------:R-:W1:Y:S02]  /*02c0*/  @!P0 LDS R8, [R6+0x8] ;  /* 0x0000080006088984 */ /* 0x000e640000000800 */
[----:B-1----:R-:W-:-:S05]  /*02d0*/  @!P0 FMNMX R3, R3, R8, !PT ;  /* 0x0000000803038209 */ /* 0x002fca0007800000 */
[----:B------:R-:W-:Y:S01]  /*02e0*/  @!P0 STS [R6+0x4], R3 ;  /* 0x0000040306008388 */ /* 0x000fe20000000800 */
[----:B------:R-:W-:Y:S06]  /*02f0*/  BAR.SYNC.DEFER_BLOCKING 0x0 ;  /* 0x0000000000007b1d */ /* 0x000fec0000010000 */
[----:B------:R-:W1:Y:S04]  /*0300*/  @!P0 LDS R2, [R7+0x4] ;  /* 0x0000040007028984 */ /* 0x000e680000000800 */
[----:B-1----:R1:W-:Y:S01]  /*0310*/  @!P0 STS [R7], R2 ;  /* 0x0000000207008388 */ /* 0x0023e20000000800 */
[----:B------:R-:W-:Y:S06]  /*0320*/  BAR.SYNC.DEFER_BLOCKING 0x0 ;  /* 0x0000000000007b1d */ /* 0x000fec0000010000 */
[----:B0-----:R-:W-:Y:S05]  /*0330*/  @P0 EXIT ;  /* 0x000000000000094d */ /* 0x001fea0003800000 */
[----:B-1----:R-:W0:Y:S02]  /*0340*/  LDC.64 R2, c[0x0][0x390] ;  /* 0x0000e400ff027b82 */ /* 0x002e240000000a00 */
[----:B0-----:R-:W2:Y:S01]  /*0350*/  LDG.E R6, desc[UR4][R2.64] ;  /* 0x0000000402067981 */ /* 0x001ea2000c1e1900 */
[----:B------:R-:W-:-:S06]  /*0360*/  LEA R7, R9, R0, 0x18 ;  /* 0x0000000009077211 */ /* 0x000fcc00078ec0ff */
[----:B------:R-:W2:Y:S02]  /*0370*/  LDS R7, [R7] ;  /* 0x0000000007077984 */ /* 0x000ea40000000800 */
[----:B--2---:R-:W-:-:S13]  /*0380*/  FSETP.GE.AND P0, PT, R6, R7, PT ;  /* 0x000000070600720b */ /* 0x004fda0003f06000 */
[----:B------:R-:W-:Y:S05]  /*0390*/  @P0 EXIT ;  /* 0x000000000000094d */ /* 0x000fea0003800000 */
[----:B------:R-:W0:Y:S02]  /*03a0*/  LDC.64 R4, c[0x0][0x398] ;  /* 0x0000e600ff047b82 */ /* 0x000e240000000a00 */
[----:B0-----:R0:W5:Y:S02]  /*03b0*/  LDG.E R0, desc[UR4][R4.64] ;  /* 0x0000000404007981 */ /* 0x001164000c1e1900 */
.L_x_3:
[----:B------:R-:W-:Y:S01]  /*03c0*/  FSETP.GTU.AND P0, PT, R7, R6, PT ;  /* 0x000000060700720b */ /* 0x000fe20003f0c000 */
[----:B------:R-:W-:-:S12]  /*03d0*/  YIELD ;  /* 0x0000000000007946 */ /* 0x000fd80003800000 */
[----:B------:R-:W-:Y:S05]  /*03e0*/  @!P0 EXIT ;  /* 0x000000000000894d */ /* 0x000fea0003800000 */
[----:B------:R-:W2:Y:S04]  /*03f0*/  ATOMG.E.CAS.STRONG.GPU PT, R9, [R2], R6, R7 ;  /* 0x00000006020973a9 */ /* 0x000ea800001ee107 */
[----:B-----5:R-:W3:Y:S01]  /*0400*/  ATOMG.E.CAS.STRONG.GPU PT, R11, [R4], R0, R1 ;  /* 0x00000000040b73a9 */ /* 0x020ee200001ee101 */
[----:B--2---:R-:W-:Y:S01]  /*0410*/  ISETP.NE.AND P1, PT, R6, R9, PT ;  /* 0x000000090600720c */ /* 0x004fe20003f25270 */
[----:B------:R-:W-:Y:S01]  /*0420*/  IMAD.MOV.U32 R6, RZ, RZ, R9 ;  /* 0x000000ffff067224 */ /* 0x000fe200078e0009 */
[----:B---3--:R-:W-:Y:S01]  /*0430*/  ISETP.NE.AND P0, PT, R0, R11, PT ;  /* 0x0000000b0000720c */ /* 0x008fe20003f05270 */
[----:B------:R-:W-:-:S12]  /*0440*/  IMAD.MOV.U32 R0, RZ, RZ, R11 ;  /* 0x000000ffff007224 */ /* 0x000fd800078e000b */
[----:B------:R-:W-:Y:S05]  /*0450*/  @P0 BRA P1, `(.L_x_3) ;  /* 0xfffffffc00d80947 */ /* 0x000fea000083ffff */
[----:B------:R-:W-:Y:S05]  /*0460*/  EXIT ;  /* 0x000000000000794d */ /* 0x000fea0003800000 */
.L_x_4:
        /* <DEDUP_REMOVED lines=9> */
.L_x_7:


//--------------------- .nv.shared.reserved.0     --------------------------
	.section	.nv.shared.reserved.0,"aw",@nobits
	.weak		__nv_reservedSMEM_offset_0_alias
	.size		__nv_reservedSMEM_offset_0_alias, 0, 64
	.other		__nv_reservedSMEM_offset_0_alias,@"STO_CUDA_RESERVED_SHARED STV_DEFAULT"
__nv_reservedSMEM_offset_0_alias:
	.zero		0
	.zero		64


//--------------------- .nv.global                --------------------------
	.section	.nv.global,"aw",@nobits
.nv.global:
	.type		_ZN34_INTERNAL_8f997945_4_k_cu_d36427f86thrust24THRUST_300001_SM_1000_NS3seqE,@object
	.size		_ZN34_INTERNAL_8f997945_4_k_cu_d36427f86thrust24THRUST_300001_SM_1000_NS3seqE,(_ZN34_INTERNAL_8f997945_4_k_cu_d36427f84cuda3std3__48in_placeE - _ZN34_INTERNAL_8f997945_4_k_cu_d36427f86thrust24THRUST_300001_SM_1000_NS3seqE)
_ZN34_INTERNAL_8f997945_4_k_cu_d36427f86thrust24THRUST_300001_SM_1000_NS3seqE:
	.zero		1
	.type		_ZN34_INTERNAL_8f997945_4_k_cu_d36427f84cuda3std3__48in_placeE,@object
	.size		_ZN34_INTERNAL_8f997945_4_k_cu_d36427f84cuda3std3__48in_placeE,(_ZN34_INTERNAL_8f997945_4_k_cu_d36427f84cuda3std6ranges3__45__cpo4sizeE - _ZN34_INTERNAL_8f997945_4_k_cu_d36427f84cuda3std3__48in_placeE)
_ZN34_INTERNAL_8f997945_4_k_cu_d36427f84cuda3std3__48in_placeE:
	.zero		1
	.type		_ZN34_INTERNAL_8f997945_4_k_cu_d36427f84cuda3std6ranges3__45__cpo4sizeE,@object
	.size		_ZN34_INTERNAL_8f997945_4_k_cu_d36427f84cuda3std6ranges3__45__cpo4sizeE,(_ZN34_INTERNAL_8f997945_4_k_cu_d36427f86thrust24THRUST_300001_SM_1000_NS12placeholders2_3E - _ZN34_INTERNAL_8f997945_4_k_cu_d36427f84cuda3std6ranges3__45__cpo4sizeE)
_ZN34_INTERNAL_8f997945_4_k_cu_d36427f84cuda3std6ranges3__45__cpo4sizeE:
	.zero		1
	.type		_ZN34_INTERNAL_8f997945_4_k_cu_d36427f86thrust24THRUST_300001_SM_1000_NS12placeholders2_3E,@object
	.size		_ZN34_INTERNAL_8f997945_4_k_cu_d36427f86thrust24THRUST_300001_SM_1000_NS12placeholders2_3E,(_ZN34_INTERNAL_8f997945_4_k_cu_d36427f84cuda3std3__45__cpo6cbeginE - _ZN34_INTERNAL_8f997945_4_k_cu_d36427f86thrust24THRUST_300001_SM_1000_NS12placeholders2_3E)
_ZN34_INTERNAL_8f997945_4_k_cu_d36427f86thrust24THRUST_300001_SM_1000_NS12placeholders2_3E:
	.zero		1
	.type		_ZN34_INTERNAL_8f997945_4_k_cu_d36427f84cuda3std3__45__cpo6cbeginE,@object
	.size		_ZN34_INTERNAL_8f997945_4_k_cu_d36427f84cuda3std3__45__cpo6cbeginE,(_ZN34_INTERNAL_8f997945_4_k_cu_d36427f84cuda3std6ranges3__45__cpo6cbeginE - _ZN34_INTERNAL_8f997945_4_k_cu_d36427f84cuda3std3__45__cpo6cbeginE)
_ZN34_INTERNAL_8f997945_4_k_cu_d36427f84cuda3std3__45__cpo6cbeginE:
	.zero		1
	.type		_ZN34_INTERNAL_8f997945_4_k_cu_d36427f84cuda3std6ranges3__45__cpo6cbeginE,@object
	.size		_ZN34_INTERNAL_8f997945_4_k_cu_d36427f84cuda3std6ranges3__45__cpo6cbeginE,(_ZN34_INTERNAL_8f997945_4_k_cu_d36427f86thrust24THRUST_300001_SM_1000_NS12placeholders2_7E - _ZN34_INTERNAL_8f997945_4_k_cu_d36427f84cuda3std6ranges3__45__cpo6cbeginE)
_ZN34_INTERNAL_8f997945_4_k_cu_d36427f84cuda3std6ranges3__45__cpo6cbeginE:
	.zero		1
	.type		_ZN34_INTERNAL_8f997945_4_k_cu_d36427f86thrust24THRUST_300001_SM_1000_NS12placeholders2_7E,@object
	.size		_ZN34_INTERNAL_8f997945_4_k_cu_d36427f86thrust24THRUST_300001_SM_1000_NS12placeholders2_7E,(_ZN34_INTERNAL_8f997945_4_k_cu_d36427f84cuda3std3__45__cpo7crbeginE - _ZN34_INTERNAL_8f997945_4_k_cu_d36427f86thrust24THRUST_300001_SM_1000_NS12placeholders2_7E)
_ZN34_INTERNAL_8f997945_4_k_cu_d36427f86thrust24THRUST_300001_SM_1000_NS12placeholders2_7E:
	.zero		1
	.type		_ZN34_INTERNAL_8f997945_4_k_cu_d36427f84cuda3std3__45__cpo7crbeginE,@object
	.size		_ZN34_INTERNAL_8f997945_4_k_cu_d36427f84cuda3std3__45__cpo7crbeginE,(_ZN34_INTERNAL_8f997945_4_k_cu_d36427f84cuda3std6ranges3__45__cpo4nextE - _ZN34_INTERNAL_8f997945_4_k_cu_d36427f84cuda3std3__45__cpo7crbeginE)
_ZN34_INTERNAL_8f997945_4_k_cu_d36427f84cuda3std3__45__cpo7crbeginE:
	.zero		1
	.type		_ZN34_INTERNAL_8f997945_4_k_cu_d36427f84cuda3std6ranges3__45__cpo4nextE,@object
	.size		_ZN34_INTERNAL_8f997945_4_k_cu_d36427f84cuda3std6ranges3__45__cpo4nextE,(_ZN34_INTERNAL_8f997945_4_k_cu_d36427f84cuda3std6ranges3__45__cpo4swapE - _ZN34_INTERNAL_8f997945_4_k_cu_d36427f84cuda3std6ranges3__45__cpo4nextE)
_ZN34_INTERNAL_8f997945_4_k_cu_d36427f84cuda3std6ranges3__45__cpo4nextE:
	.zero		1
	.type		_ZN34_INTERNAL_8f997945_4_k_cu_d36427f84cuda3std6ranges3__45__cpo4swapE,@object
	.size		_ZN34_INTERNAL_8f997945_4_k_cu_d36427f84cuda3std6ranges3__45__cpo4swapE,(_ZN34_INTERNAL_8f997945_4_k_cu_d36427f86thrust24THRUST_300001_SM_1000_NS8cuda_cub10par_nosyncE - _ZN34_INTERNAL_8f997945_4_k_cu_d36427f84cuda3std6ranges3__45__cpo4swapE)
_ZN34_INTERNAL_8f997945_4_k_cu_d36427f84cuda3std6ranges3__45__cpo4swapE:
	.zero		1
	.type		_ZN34_INTERNAL_8f997945_4_k_cu_d36427f86thrust24THRUST_300001_SM_1000_NS8cuda_cub10par_nosyncE,@object
	.size		_ZN34_INTERNAL_8f997945_4_k_cu_d36427f86thrust24THRUST_300001_SM_1000_NS8cuda_cub10par_nosyncE,(_ZN34_INTERNAL_8f997945_4_k_cu_d36427f86thrust24THRUST_300001_SM_1000_NS12placeholders2_9E - _ZN34_INTERNAL_8f997945_4_k_cu_d36427f86thrust24THRUST_300001_SM_1000_NS8cuda_cub10par_nosyncE)
_ZN34_INTERNAL_8f997945_4_k_cu_d36427f86thrust24THRUST_300001_SM_1000_NS8cuda_cub10par_nosyncE:
	.zero		1
	.type		_ZN34_INTERNAL_8f997945_4_k_cu_d36427f86thrust24THRUST_300001_SM_1000_NS12placeholders2_9E,@object
	.size		_ZN34_INTERNAL_8f997945_4_k_cu_d36427f86thrust24THRUST_300001_SM_1000_NS12placeholders2_9E,(_ZN34_INTERNAL_8f997945_4_k_cu_d36427f84cuda3std3__436_GLOBAL__N__8f997945_4_k_cu_d36427f86ignoreE - _ZN34_INTERNAL_8f997945_4_k_cu_d36427f86thrust24THRUST_300001_SM_1000_NS12placeholders2_9E)
_ZN34_INTERNAL_8f997945_4_k_cu_d36427f86thrust24THRUST_300001_SM_1000_NS12placeholders2_9E:
	.zero		1
	.type		_ZN34_INTERNAL_8f997945_4_k_cu_d36427f84cuda3std3__436_GLOBAL__N__8f997945_4_k_cu_d36427f86ignoreE,@object
	.size		_ZN34_INTERNAL_8f997945_4_k_cu_d36427f84cuda3std3__436_GLOBAL__N__8f997945_4_k_cu_d36427f86ignoreE,(_ZN34_INTERNAL_8f997945_4_k_cu_d36427f84cuda3std6ranges3__45__cpo4dataE - _ZN34_INTERNAL_8f997945_4_k_cu_d36427f84cuda3std3__436_GLOBAL__N__8f997945_4_k_cu_d36427f86ignoreE)
_ZN34_INTERNAL_8f997945_4_k_cu_d36427f84cuda3std3__436_GLOBAL__N__8f997945_4_k_cu_d36427f86ignoreE:
	.zero		1
	.type		_ZN34_INTERNAL_8f997945_4_k_cu_d36427f84cuda3std6ranges3__45__cpo4dataE,@object
	.size		_ZN34_INTERNAL_8f997945_4_k_cu_d36427f84cuda3std6ranges3__45__cpo4dataE,(_ZN34_INTERNAL_8f997945_4_k_cu_d36427f86thrust24THRUST_300001_SM_1000_NS12placeholders2_1E - _ZN34_INTERNAL_8f997945_4_k_cu_d36427f84cuda3std6ranges3__45__cpo4dataE)
_ZN34_INTERNAL_8f997945_4_k_cu_d36427f84cuda3std6ranges3__45__cpo4dataE:
	.zero		1
	.type		_ZN34_INTERNAL_8f997945_4_k_cu_d36427f86thrust24THRUST_300001_SM_1000_NS12placeholders2_1E,@object
	.size		_ZN34_INTERNAL_8f997945_4_k_cu_d36427f86thrust24THRUST_300001_SM_1000_NS12placeholders2_1E,(_ZN34_INTERNAL_8f997945_4_k_cu_d36427f84cuda3std3__45__cpo5beginE - _ZN34_INTERNAL_8f997945_4_k_cu_d36427f86thrust24THRUST_300001_SM_1000_NS12placeholders2_1E)
_ZN34_INTERNAL_8f997945_4_k_cu_d36427f86thrust24THRUST_300001_SM_1000_NS12placeholders2_1E:
	.zero		1
	.type		_ZN34_INTERNAL_8f997945_4_k_cu_d36427f84cuda3std3__45__cpo5beginE,@object
	.size		_ZN34_INTERNAL_8f997945_4_k_cu_d36427f84cuda3std3__45__cpo5beginE,(_ZN34_INTERNAL_8f997945_4_k_cu_d36427f84cuda3std6ranges3__45__cpo5beginE - _ZN34_INTERNAL_8f997945_4_k_cu_d36427f84cuda3std3__45__cpo5beginE)
_ZN34_INTERNAL_8f997945_4_k_cu_d36427f84cuda3std3__45__cpo5beginE:
	.zero		1
	.type		_ZN34_INTERNAL_8f997945_4_k_cu_d36427f84cuda3std6ranges3__45__cpo5beginE,@object
	.size		_ZN34_INTERNAL_8f997945_4_k_cu_d36427f84cuda3std6ranges3__45__cpo5beginE,(_ZN34_INTERNAL_8f997945_4_k_cu_d36427f86thrust24THRUST_300001_SM_1000_NS12placeholders2_5E - _ZN34_INTERNAL_8f997945_4_k_cu_d36427f84cuda3std6ranges3__45__cpo5beginE)
_ZN34_INTERNAL_8f997945_4_k_cu_d36427f84cuda3std6ranges3__45__cpo5beginE:
	.zero		1
	.type		_ZN34_INTERNAL_8f997945_4_k_cu_d36427f86thrust24THRUST_300001_SM_1000_NS12placeholders2_5E,@object
	.size		_ZN34_INTERNAL_8f997945_4_k_cu_d36427f86thrust24THRUST_300001_SM_1000_NS12placeholders2_5E,(_ZN34_INTERNAL_8f997945_4_k_cu_d36427f84cuda3std3__45__cpo6rbeginE - _ZN34_INTERNAL_8f997945_4_k_cu_d36427f86thrust24THRUST_300001_SM_1000_NS12placeholders2_5E)
_ZN34_INTERNAL_8f997945_4_k_cu_d36427f86thrust24THRUST_300001_SM_1000_NS12placeholders2_5E:
	.zero		1
	.type		_ZN34_INTERNAL_8f997945_4_k_cu_d36427f84cuda3std3__45__cpo6rbeginE,@object
	.size		_ZN34_INTERNAL_8f997945_4_k_cu_d36427f84cuda3std3__45__cpo6rbeginE,(_ZN34_INTERNAL_8f997945_4_k_cu_d36427f84cuda3std6ranges3__45__cpo7advanceE - _ZN34_INTERNAL_8f997945_4_k_cu_d36427f84cuda3std3__45__cpo6rbeginE)
_ZN34_INTERNAL_8f997945_4_k_cu_d36427f84cuda3std3__45__cpo6rbeginE:
	.zero		1
	.type		_ZN34_INTERNAL_8f997945_4_k_cu_d36427f84cuda3std6ranges3__45__cpo7advanceE,@object
	.size		_ZN34_INTERNAL_8f997945_4_k_cu_d36427f84cuda3std6ranges3__45__cpo7advanceE,(_ZN34_INTERNAL_8f997945_4_k_cu_d36427f84cuda3std3__47nulloptE - _ZN34_INTERNAL_8f997945_4_k_cu_d36427f84cuda3std6ranges3__45__cpo7advanceE)
_ZN34_INTERNAL_8f997945_4_k_cu_d36427f84cuda3std6ranges3__45__cpo7advanceE:
	.zero		1
	.type		_ZN34_INTERNAL_8f997945_4_k_cu_d36427f84cuda3std3__47nulloptE,@object
	.size		_ZN34_INTERNAL_8f997945_4_k_cu_d36427f84cuda3std3__47nulloptE,(_ZN34_INTERNAL_8f997945_4_k_cu_d36427f84cuda3std6ranges3__45__cpo8distanceE - _ZN34_INTERNAL_8f997945_4_k_cu_d36427f84cuda3std3__47nulloptE)
_ZN34_INTERNAL_8f997945_4_k_cu_d36427f84cuda3std3__47nulloptE:
	.zero		1
	.type		_ZN34_INTERNAL_8f997945_4_k_cu_d36427f84cuda3std6ranges3__45__cpo8distanceE,@object
	.size		_ZN34_INTERNAL_8f997945_4_k_cu_d36427f84cuda3std6ranges3__45__cpo8distanceE,(_ZN34_INTERNAL_8f997945_4_k_cu_d36427f86thrust24THRUST_300001_SM_1000_NS12placeholders3_10E - _ZN34_INTERNAL_8f997945_4_k_cu_d36427f84cuda3std6ranges3__45__cpo8distanceE)
_ZN34_INTERNAL_8f997945_4_k_cu_d36427f84cuda3std6ranges3__45__cpo8distanceE:
	.zero		1
	.type		_ZN34_INTERNAL_8f997945_4_k_cu_d36427f86thrust24THRUST_300001_SM_1000_NS12placeholders3_10E,@object
	.size		_ZN34_INTERNAL_8f997945_4_k_cu_d36427f86thrust24THRUST_300001_SM_1000_NS12placeholders3_10E,(_ZN34_INTERNAL_8f997945_4_k_cu_d36427f84cuda3std3__419piecewise_constructE - _ZN34_INTERNAL_8f997945_4_k_cu_d36427f86thrust24THRUST_300001_SM_1000_NS12placeholders3_10E)
_ZN34_INTERNAL_8f997945_4_k_cu_d36427f86thrust24THRUST_300001_SM_1000_NS12placeholders3_10E:
	.zero		1
	.type		_ZN34_INTERNAL_8f997945_4_k_cu_d36427f84cuda3std3__419piecewise_constructE,@object
	.size		_ZN34_INTERNAL_8f997945_4_k_cu_d36427f84cuda3std3__419piecewise_constructE,(_ZN34_INTERNAL_8f997945_4_k_cu_d36427f84cuda3std6ranges3__45__cpo5cdataE - _ZN34_INTERNAL_8f997945_4_k_cu_d36427f84cuda3std3__419piecewise_constructE)
_ZN34_INTERNAL_8f997945_4_k_cu_d36427f84cuda3std3__419piecewise_constructE:
	.zero		1
	.type		_ZN34_INTERNAL_8f997945_4_k_cu_d36427f84cuda3std6ranges3__45__cpo5cdataE,@object
	.size		_ZN34_INTERNAL_8f997945_4_k_cu_d36427f84cuda3std6ranges3__45__cpo5cdataE,(_ZN34_INTERNAL_8f997945_4_k_cu_d36427f86thrust24THRUST_300001_SM_1000_NS12placeholders2_2E - _ZN34_INTERNAL_8f997945_4_k_cu_d36427f84cuda3std6ranges3__45__cpo5cdataE)
_ZN34_INTERNAL_8f997945_4_k_cu_d36427f84cuda3std6ranges3__45__cpo5cdataE:
	.zero		1
	.type		_ZN34_INTERNAL_8f997945_4_k_cu_d36427f86thrust24THRUST_300001_SM_1000_NS12placeholders2_2E,@object
	.size		_ZN34_INTERNAL_8f997945_4_k_cu_d36427f86thrust24THRUST_300001_SM_1000_NS12placeholders2_2E,(_ZN34_INTERNAL_8f997945_4_k_cu_d36427f84cuda3std3__45__cpo3endE - _ZN34_INTERNAL_8f997945_4_k_cu_d36427f86thrust24THRUST_300001_SM_1000_NS12placeholders2_2E)
_ZN34_INTERNAL_8f997945_4_k_cu_d36427f86thrust24THRUST_300001_SM_1000_NS12placeholders2_2E:
	.zero		1
	.type		_ZN34_INTERNAL_8f997945_4_k_cu_d36427f84cuda3std3__45__cpo3endE,@object
	.size		_ZN34_INTERNAL_8f997945_4_k_cu_d36427f84cuda3std3__45__cpo3endE,(_ZN34_INTERNAL_8f997945_4_k_cu_d36427f84cuda3std6ranges3__45__cpo3endE - _ZN34_INTERNAL_8f997945_4_k_cu_d36427f84cuda3std3__45__cpo3endE)
_ZN34_INTERNAL_8f997945_4_k_cu_d36427f84cuda3std3__45__cpo3endE:
	.zero		1
	.type		_ZN34_INTERNAL_8f997945_4_k_cu_d36427f84cuda3std6ranges3__45__cpo3endE,@object
	.size		_ZN34_INTERNAL_8f997945_4_k_cu_d36427f84cuda3std6ranges3__45__cpo3endE,(_ZN34_INTERNAL_8f997945_4_k_cu_d36427f86thrust24THRUST_300001_SM_1000_NS12placeholders2_6E - _ZN34_INTERNAL_8f997945_4_k_cu_d36427f84cuda3std6ranges3__45__cpo3endE)
_ZN34_INTERNAL_8f997945_4_k_cu_d36427f84cuda3std6ranges3__45__cpo3endE:
	.zero		1
	.type		_ZN34_INTERNAL_8f997945_4_k_cu_d36427f86thrust24THRUST_300001_SM_1000_NS12placeholders2_6E,@object
	.size		_ZN34_INTERNAL_8f997945_4_k_cu_d36427f86thrust24THRUST_300001_SM_1000_NS12placeholders2_6E,(_ZN34_INTERNAL_8f997945_4_k_cu_d36427f84cuda3std3__45__cpo4rendE - _ZN34_INTERNAL_8f997945_4_k_cu_d36427f86thrust24THRUST_300001_SM_1000_NS12placeholders2_6E)
_ZN34_INTERNAL_8f997945_4_k_cu_d36427f86thrust24THRUST_300001_SM_1000_NS12placeholders2_6E:
	.zero		1
	.type		_ZN34_INTERNAL_8f997945_4_k_cu_d36427f84cuda3std3__45__cpo4rendE,@object
	.size		_ZN34_INTERNAL_8f997945_4_k_cu_d36427f84cuda3std3__45__cpo4rendE,(_ZN34_INTERNAL_8f997945_4_k_cu_d36427f84cuda3std6ranges3__45__cpo9iter_swapE - _ZN34_INTERNAL_8f997945_4_k_cu_d36427f84cuda3std3__45__cpo4rendE)
_ZN34_INTERNAL_8f997945_4_k_cu_d36427f84cuda3std3__45__cpo4rendE:
	.zero		1
	.type		_ZN34_INTERNAL_8f997945_4_k_cu_d36427f84cuda3std6ranges3__45__cpo9iter_swapE,@object
	.size		_ZN34_INTERNAL_8f997945_4_k_cu_d36427f84cuda3std6ranges3__45__cpo9iter_swapE,(_ZN34_INTERNAL_8f997945_4_k_cu_d36427f84cuda3std3__48unexpectE - _ZN34_INTERNAL_8f997945_4_k_cu_d36427f84cuda3std6ranges3__45__cpo9iter_swapE)
_ZN34_INTERNAL_8f997945_4_k_cu_d36427f84cuda3std6ranges3__45__cpo9iter_swapE:
	.zero		1
	.type		_ZN34_INTERNAL_8f997945_4_k_cu_d36427f84cuda3std3__48unexpectE,@object
	.size		_ZN34_INTERNAL_8f997945_4_k_cu_d36427f84cuda3std3__48unexpectE,(_ZN34_INTERNAL_8f997945_4_k_cu_d36427f86thrust24THRUST_300001_SM_1000_NS8cuda_cub3parE - _ZN34_INTERNAL_8f997945_4_k_cu_d36427f84cuda3std3__48unexpectE)
_ZN34_INTERNAL_8f997945_4_k_cu_d36427f84cuda3std3__48unexpectE:
	.zero		1
	.type		_ZN34_INTERNAL_8f997945_4_k_cu_d36427f86thrust24THRUST_300001_SM_1000_NS8cuda_cub3parE,@object
	.size		_ZN34_INTERNAL_8f997945_4_k_cu_d36427f86thrust24THRUST_300001_SM_1000_NS8cuda_cub3parE,(_ZN34_INTERNAL_8f997945_4_k_cu_d36427f86thrust24THRUST_300001_SM_1000_NS12placeholders2_4E - _ZN34_INTERNAL_8f997945_4_k_cu_d36427f86thrust24THRUST_300001_SM_1000_NS8cuda_cub3parE)
_ZN34_INTERNAL_8f997945_4_k_cu_d36427f86thrust24THRUST_300001_SM_1000_NS8cuda_cub3parE:
	.zero		1
	.type		_ZN34_INTERNAL_8f997945_4_k_cu_d36427f86thrust24THRUST_300001_SM_1000_NS12placeholders2_4E,@object
	.size		_ZN34_INTERNAL_8f997945_4_k_cu_d36427f86thrust24THRUST_300001_SM_1000_NS12placeholders2_4E,(_ZN34_INTERNAL_8f997945_4_k_cu_d36427f84cuda3std3__45__cpo4cendE - _ZN34_INTERNAL_8f997945_4_k_cu_d36427f86thrust24THRUST_300001_SM_1000_NS12placeholders2_4E)
_ZN34_INTERNAL_8f997945_4_k_cu_d36427f86thrust24THRUST_300001_SM_1000_NS12placeholders2_4E:
	.zero		1
	.type		_ZN34_INTERNAL_8f997945_4_k_cu_d36427f84cuda3std3__45__cpo4cendE,@object
	.size		_ZN34_INTERNAL_8f997945_4_k_cu_d36427f84cuda3std3__45__cpo4cendE,(_ZN34_INTERNAL_8f997945_4_k_cu_d36427f84cuda3std6ranges3__45__cpo4cendE - _ZN34_INTERNAL_8f997945_4_k_cu_d36427f84cuda3std3__45__cpo4cendE)
_ZN34_INTERNAL_8f997945_4_k_cu_d36427f84cuda3std3__45__cpo4cendE:
	.zero		1
	.type		_ZN34_INTERNAL_8f997945_4_k_cu_d36427f84cuda3std6ranges3__45__cpo4cendE,@object
	.size		_ZN34_INTERNAL_8f997945_4_k_cu_d36427f84cuda3std6ranges3__45__cpo4cendE,(_ZN34_INTERNAL_8f997945_4_k_cu_d36427f84cuda3std3__420unreachable_sentinelE - _ZN34_INTERNAL_8f997945_4_k_cu_d36427f84cuda3std6ranges3__45__cpo4cendE)
_ZN34_INTERNAL_8f997945_4_k_cu_d36427f84cuda3std6ranges3__45__cpo4cendE:
	.zero		1
	.type		_ZN34_INTERNAL_8f997945_4_k_cu_d36427f84cuda3std3__420unreachable_sentinelE,@object
	.size		_ZN34_INTERNAL_8f997945_4_k_cu_d36427f84cuda3std3__420unreachable_sentinelE,(_ZN34_INTERNAL_8f997945_4_k_cu_d36427f84cuda3std6ranges3__45__cpo5ssizeE - _ZN34_INTERNAL_8f997945_4_k_cu_d36427f84cuda3std3__420unreachable_sentinelE)
_ZN34_INTERNAL_8f997945_4_k_cu_d36427f84cuda3std3__420unreachable_sentinelE:
	.zero		1
	.type		_ZN34_INTERNAL_8f997945_4_k_cu_d36427f84cuda3std6ranges3__45__cpo5ssizeE,@object
	.size		_ZN34_INTERNAL_8f997945_4_k_cu_d36427f84cuda3std6ranges3__45__cpo5ssizeE,(_ZN34_INTERNAL_8f997945_4_k_cu_d36427f86thrust24THRUST_300001_SM_1000_NS12placeholders2_8E - _ZN34_INTERNAL_8f997945_4_k_cu_d36427f84cuda3std6ranges3__45__cpo5ssizeE)
_ZN34_INTERNAL_8f997945_4_k_cu_d36427f84cuda3std6ranges3__45__cpo5ssizeE:
	.zero		1
	.type		_ZN34_INTERNAL_8f997945_4_k_cu_d36427f86thrust24THRUST_300001_SM_1000_NS12placeholders2_8E,@object
	.size		_ZN34_INTERNAL_8f997945_4_k_cu_d36427f86thrust24THRUST_300001_SM_1000_NS12placeholders2_8E,(_ZN34_INTERNAL_8f997945_4_k_cu_d36427f84cuda3std3__45__cpo5crendE - _ZN34_INTERNAL_8f997945_4_k_cu_d36427f86thrust24THRUST_300001_SM_1000_NS12placeholders2_8E)
_ZN34_INTERNAL_8f997945_4_k_cu_d36427f86thrust24THRUST_300001_SM_1000_NS12placeholders2_8E:
	.zero		1
	.type		_ZN34_INTERNAL_8f997945_4_k_cu_d36427f84cuda3std3__45__cpo5crendE,@object
	.size		_ZN34_INTERNAL_8f997945_4_k_cu_d36427f84cuda3std3__45__cpo5crendE,(_ZN34_INTERNAL_8f997945_4_k_cu_d36427f84cuda3std6ranges3__45__cpo4prevE - _ZN34_INTERNAL_8f997945_4_k_cu_d36427f84cuda3std3__45__cpo5crendE)
_ZN34_INTERNAL_8f997945_4_k_cu_d36427f84cuda3std3__45__cpo5crendE:
	.zero		1
	.type		_ZN34_INTERNAL_8f997945_4_k_cu_d36427f84cuda3std6ranges3__45__cpo4prevE,@object
	.size		_ZN34_INTERNAL_8f997945_4_k_cu_d36427f84cuda3std6ranges3__45__cpo4prevE,(_ZN34_INTERNAL_8f997945_4_k_cu_d36427f84cuda3std6ranges3__45__cpo9iter_moveE - _ZN34_INTERNAL_8f997945_4_k_cu_d36427f84cuda3std6ranges3__45__cpo4prevE)
_ZN34_INTERNAL_8f997945_4_k_cu_d36427f84cuda3std6ranges3__45__cpo4prevE:
	.zero		1
	.type		_ZN34_INTERNAL_8f997945_4_k_cu_d36427f84cuda3std6ranges3__45__cpo9iter_moveE,@object
	.size		_ZN34_INTERNAL_8f997945_4_k_cu_d36427f84cuda3std6ranges3__45__cpo9iter_moveE,(_ZN34_INTERNAL_8f997945_4_k_cu_d36427f86thrust24THRUST_300001_SM_1000_NS6system6detail10sequential3seqE - _ZN34_INTERNAL_8f997945_4_k_cu_d36427f84cuda3std6ranges3__45__cpo9iter_moveE)
_ZN34_INTERNAL_8f997945_4_k_cu_d36427f84cuda3std6ranges3__45__cpo9iter_moveE:
	.zero		1
	.type		_ZN34_INTERNAL_8f997945_4_k_cu_d36427f86thrust24THRUST_300001_SM_1000_NS6system6detail10sequential3seqE,@object
	.size		_ZN34_INTERNAL_8f997945_4_k_cu_d36427f86thrust24THRUST_300001_SM_1000_NS6system6detail10sequential3seqE,(.L_31 - _ZN34_INTERNAL_8f997945_4_k_cu_d36427f86thrust24THRUST_300001_SM_1000_NS6system6detail10sequential3seqE)
_ZN34_INTERNAL_8f997945_4_k_cu_d36427f86thrust24THRUST_300001_SM_1000_NS6system6detail10sequential3seqE:
	.zero		1
.L_31:


//--------------------- .nv.shared._Z7findMaxPKfiPfPi --------------------------
	.section	.nv.shared._Z7findMaxPKfiPfPi,"aw",@nobits
	.sectionflags	@""
	.align	4
.nv.shared._Z7findMaxPKfiPfPi:
	.zero		1156


//--------------------- .nv.constant0._ZN3cub18CUB_300001_SM_10006detail8for_each13static_kernelINS2_12policy_hub_t12policy_500_tEmN6thrust24THRUST_300001_SM_1000_NS8cuda_cub20__uninitialized_fill7functorINS7_10device_ptrIfEEfEEEEvT0_T1_ --------------------------
	.section	.nv.constant0._ZN3cub18CUB_300001_SM_10006detail8for_each13static_kernelINS2_12policy_hub_t12policy_500_tEmN6thrust24THRUST_300001_SM_1000_NS8cuda_cub20__uninitialized_fill7functorINS7_10device_ptrIfEEfEEEEvT0_T1_,"a",@progbits
	.sectionflags	@""
	.align	4
.nv.constant0._ZN3cub18CUB_300001_SM_10006detail8for_each13static_kernelINS2_12policy_hub_t12policy_500_tEmN6thrust24THRUST_300001_SM_1000_NS8cuda_cub20__uninitialized_fill7functorINS7_10device_ptrIfEEfEEEEvT0_T1_:
	.zero		920


//--------------------- .nv.constant0._ZN3cub18CUB_300001_SM_10006detail11EmptyKernelIvEEvv --------------------------
	.section	.nv.constant0._ZN3cub18CUB_300001_SM_10006detail11EmptyKernelIvEEvv,"a",@progbits
	.sectionflags	@""
	.align	4
.nv.constant0._ZN3cub18CUB_300001_SM_10006detail11EmptyKernelIvEEvv:
	.zero		896


//--------------------- .nv.constant0._Z7findMaxPKfiPfPi --------------------------
	.section	.nv.constant0._Z7findMaxPKfiPfPi,"a",@progbits
	.sectionflags	@""
	.align	4
.nv.constant0._Z7findMaxPKfiPfPi:
	.zero		928


//--------------------- SYMBOLS --------------------------

	.type		.nv.reservedSmem.offset0,@object
	.size		.nv.reservedSmem.offset0,0x4
	.type		.nv.reservedSmem.cap,@object
	.size		.nv.reservedSmem.cap,0x4
